//
// Generated by NVIDIA NVVM Compiler
//
// Compiler Build ID: CL-36424714
// Cuda compilation tools, release 13.0, V13.0.88
// Based on NVVM 20.0.0
//

.version 9.0
.target sm_100
.address_size 64

	// .globl	_Z4convPiS_i
.const .align 4 .b8 mask[12];

.visible .entry _Z4convPiS_i(
	.param .u64 .ptr .align 1 _Z4convPiS_i_param_0,
	.param .u64 .ptr .align 1 _Z4convPiS_i_param_1,
	.param .u32 _Z4convPiS_i_param_2
)
{
	.reg .pred 	%p<10>;
	.reg .b32 	%r<24>;
	.reg .b64 	%rd<13>;

	ld.param.u64 	%rd4, [_Z4convPiS_i_param_0];
	ld.param.u64 	%rd5, [_Z4convPiS_i_param_1];
	ld.param.u32 	%r9, [_Z4convPiS_i_param_2];
	cvta.to.global.u64 	%rd1, %rd5;
	cvta.to.global.u64 	%rd2, %rd4;
	mov.u32 	%r11, %ntid.x;
	mov.u32 	%r12, %ctaid.x;
	mov.u32 	%r13, %tid.x;
	mad.lo.s32 	%r1, %r11, %r12, %r13;
	setp.lt.s32 	%p1, %r1, 1;
	setp.gt.s32 	%p2, %r1, %r9;
	mov.b32 	%r22, 0;
	or.pred  	%p3, %p1, %p2;
	@%p3 bra 	$L__BB0_2;
	add.s32 	%r14, %r1, -1;
	mul.wide.u32 	%rd6, %r14, 4;
	add.s64 	%rd7, %rd2, %rd6;
	ld.global.u32 	%r15, [%rd7];
	ld.const.u32 	%r16, [mask];
	mul.lo.s32 	%r22, %r16, %r15;
$L__BB0_2:
	mul.wide.s32 	%rd8, %r1, 4;
	add.s64 	%rd3, %rd1, %rd8;
	st.global.u32 	[%rd3], %r22;
	setp.lt.s32 	%p4, %r1, 0;
	setp.ge.s32 	%p5, %r1, %r9;
	or.pred  	%p6, %p4, %p5;
	@%p6 bra 	$L__BB0_4;
	mul.wide.u32 	%rd9, %r1, 4;
	add.s64 	%rd10, %rd2, %rd9;
	ld.global.u32 	%r17, [%rd10];
	ld.const.u32 	%r18, [mask+4];
	mad.lo.s32 	%r22, %r18, %r17, %r22;
$L__BB0_4:
	st.global.u32 	[%rd3], %r22;
	add.s32 	%r6, %r1, 1;
	setp.lt.s32 	%p7, %r1, -1;
	setp.ge.s32 	%p8, %r6, %r9;
	or.pred  	%p9, %p7, %p8;
	@%p9 bra 	$L__BB0_6;
	mul.wide.u32 	%rd11, %r6, 4;
	add.s64 	%rd12, %rd2, %rd11;
	ld.global.u32 	%r19, [%rd12];
	ld.const.u32 	%r20, [mask+8];
	mad.lo.s32 	%r22, %r20, %r19, %r22;
$L__BB0_6:
	st.global.u32 	[%rd3], %r22;
	ret;

}


// ===== COMPILED SASS (sm_100) =====

	.target	sm_100

	.elftype	@"ET_EXEC"


//--------------------- .note.nv.tkinfo           --------------------------
	.section	.note.nv.tkinfo,"",@"SHT_NOTE"
	.sectionflags	@"SHF_NOTE_NV_TKINFO"
	.tkinfo
        /*0018*/ 	.word	0x00000002
        /*0030*/ 	.string	""
        /*0030*/ 	.string	"ptxas"
        /*0030*/ 	.string	"Cuda compilation tools, release 13.0, V13.0.88"
        /*0030*/ 	.string	"Build cuda_13.0.r13.0/compiler.36424714_0"
        /*0030*/ 	.string	"-arch sm_100 -m 64 "



//--------------------- .note.nv.cuinfo           --------------------------
	.section	.note.nv.cuinfo,"",@"SHT_NOTE"
	.sectionflags	@"SHF_NOTE_NV_CUINFO"
        /*0018*/ 	.short	0x0002
        /*001a*/ 	.short	0x0064
        /*001c*/ 	.short	0x0082
	.zero		2


//--------------------- .nv.info                  --------------------------
	.section	.nv.info,"",@"SHT_CUDA_INFO"
	.align	4


	//----- nvinfo : EIATTR_REGCOUNT
	.align		4
        /*0000*/ 	.byte	0x04, 0x2f
        /*0002*/ 	.short	(.L_2 - .L_1)
	.align		4
.L_1:
        /*0004*/ 	.word	index@(_Z4convPiS_i)
        /*0008*/ 	.word	0x00000010


	//----- nvinfo : EIATTR_FRAME_SIZE
	.align		4
.L_2:
        /*000c*/ 	.byte	0x04, 0x11
        /*000e*/ 	.short	(.L_4 - .L_3)
	.align		4
.L_3:
        /*0010*/ 	.word	index@(_Z4convPiS_i)
        /*0014*/ 	.word	0x00000000


	//----- nvinfo : EIATTR_MIN_STACK_SIZE
	.align		4
.L_4:
        /*0018*/ 	.byte	0x04, 0x12
        /*001a*/ 	.short	(.L_6 - .L_5)
	.align		4
.L_5:
        /*001c*/ 	.word	index@(_Z4convPiS_i)
        /*0020*/ 	.word	0x00000000
.L_6:


//--------------------- .nv.compat                --------------------------
	.section	.nv.compat,"",@"SHT_CUDA_COMPAT_INFO"
	.align	4
        /*0000*/ 	.byte	0x02, 0x09, 0x00, 0x00, 0x02, 0x02, 0x01, 0x00, 0x02, 0x05, 0x05, 0x00, 0x03, 0x07, 0x01, 0x01
        /*0010*/ 	.byte	0x02, 0x03, 0x00, 0x00, 0x02, 0x06, 0x01, 0x00, 0x04, 0x0b, 0x08, 0x00, 0x09, 0x00, 0x00, 0x00
        /*0020*/ 	.byte	0x00, 0x00, 0x00, 0x00


//--------------------- .nv.info._Z4convPiS_i     --------------------------
	.section	.nv.info._Z4convPiS_i,"",@"SHT_CUDA_INFO"
	.sectionflags	@""
	.align	4


	//----- nvinfo : EIATTR_CUDA_API_VERSION
	.align		4
        /*0000*/ 	.byte	0x04, 0x37
        /*0002*/ 	.short	(.L_8 - .L_7)
.L_7:
        /*0004*/ 	.word	0x00000082


	//----- nvinfo : EIATTR_KPARAM_INFO
	.align		4
.L_8:
        /*0008*/ 	.byte	0x04, 0x17
        /*000a*/ 	.short	(.L_10 - .L_9)
.L_9:
        /*000c*/ 	.word	0x00000000
        /*0010*/ 	.short	0x0002
        /*0012*/ 	.short	0x0010
        /*0014*/ 	.byte	0x00, 0xf0, 0x11, 0x00


	//----- nvinfo : EIATTR_KPARAM_INFO
	.align		4
.L_10:
        /*0018*/ 	.byte	0x04, 0x17
        /*001a*/ 	.short	(.L_12 - .L_11)
.L_11:
        /*001c*/ 	.word	0x00000000
        /*0020*/ 	.short	0x0001
        /*0022*/ 	.short	0x0008
        /*0024*/ 	.byte	0x00, 0xf5, 0x21, 0x00


	//----- nvinfo : EIATTR_KPARAM_INFO
	.align		4
.L_12:
        /*0028*/ 	.byte	0x04, 0x17
        /*002a*/ 	.short	(.L_14 - .L_13)
.L_13:
        /*002c*/ 	.word	0x00000000
        /*0030*/ 	.short	0x0000
        /*0032*/ 	.short	0x0000
        /*0034*/ 	.byte	0x00, 0xf5, 0x21, 0x00


	//----- nvinfo : EIATTR_SPARSE_MMA_MASK
	.align		4
.L_14:
        /*0038*/ 	.byte	0x03, 0x50
        /*003a*/ 	.short	0x0000


	//----- nvinfo : EIATTR_MAXREG_COUNT
	.align		4
        /*003c*/ 	.byte	0x03, 0x1b
        /*003e*/ 	.short	0x00ff


	//----- nvinfo : EIATTR_MERCURY_ISA_VERSION
	.align		4
        /*0040*/ 	.byte	0x03, 0x5f
        /*0042*/ 	.short	0x0101


	//----- nvinfo : EIATTR_VRC_CTA_INIT_COUNT
	.align		4
        /*0044*/ 	.byte	0x02, 0x4a
	.zero		1
	.zero		1


	//----- nvinfo : EIATTR_EXIT_INSTR_OFFSETS
	.align		4
        /*0048*/ 	.byte	0x04, 0x1c
        /*004a*/ 	.short	(.L_16 - .L_15)


	//   ....[0]....
.L_15:
        /*004c*/ 	.word	0x00000240


	//----- nvinfo : EIATTR_CBANK_PARAM_SIZE
	.align		4
.L_16:
        /*0050*/ 	.byte	0x03, 0x19
        /*0052*/ 	.short	0x0014


	//----- nvinfo : EIATTR_PARAM_CBANK
	.align		4
        /*0054*/ 	.byte	0x04, 0x0a
        /*0056*/ 	.short	(.L_18 - .L_17)
	.align		4
.L_17:
        /*0058*/ 	.word	index@(.nv.constant0._Z4convPiS_i)
        /*005c*/ 	.short	0x0380
        /*005e*/ 	.short	0x0014


	//----- nvinfo : EIATTR_SW_WAR
	.align		4
.L_18:
        /*0060*/ 	.byte	0x04, 0x36
        /*0062*/ 	.short	(.L_20 - .L_19)
.L_19:
        /*0064*/ 	.word	0x00000008
.L_20:


//--------------------- .nv.callgraph             --------------------------
	.section	.nv.callgraph,"",@"SHT_CUDA_CALLGRAPH"
	.align	4
	.sectionentsize	8
	.align		4
        /*0000*/ 	.word	0x00000000
	.align		4
        /*0004*/ 	.word	0xffffffff
	.align		4
        /*0008*/ 	.word	0x00000000
	.align		4
        /*000c*/ 	.word	0xfffffffe
	.align		4
        /*0010*/ 	.word	0x00000000
	.align		4
        /*0014*/ 	.word	0xfffffffd
	.align		4
        /*0018*/ 	.word	0x00000000
	.align		4
        /*001c*/ 	.word	0xfffffffc


//--------------------- .nv.constant3             --------------------------
	.section	.nv.constant3,"a",@progbits
	.align	4
.nv.constant3:
	.type		mask,@object
	.size		mask,(.L_0 - mask)
mask:
	.zero		12
.L_0:


//--------------------- .text._Z4convPiS_i        --------------------------
	.section	.text._Z4convPiS_i,"ax",@progbits
	.align	128
        .global         _Z4convPiS_i
        .type           _Z4convPiS_i,@function
        .size           _Z4convPiS_i,(.L_x_1 - _Z4convPiS_i)
        .other          _Z4convPiS_i,@"STO_CUDA_ENTRY STV_DEFAULT"
_Z4convPiS_i:
.text._Z4convPiS_i:
[----:B------:R-:W-:Y:S01]  /*0000*/  LDC R1, c[0x0][0x37c] ;  /* 0x0000df00ff017b82 */ /* 0x000fe20000000800 */
[----:B------:R-:W0:Y:S01]  /*0010*/  S2R R9, SR_CTAID.X ;  /* 0x0000000000097919 */ /* 0x000e220000002500 */
[----:B------:R-:W0:Y:S01]  /*0020*/  LDCU UR4, c[0x0][0x360] ;  /* 0x00006c00ff0477ac */ /* 0x000e220008000800 */
[----:B------:R-:W0:Y:S01]  /*0030*/  S2R R0, SR_TID.X ;  /* 0x0000000000007919 */ /* 0x000e220000002100 */
[----:B------:R-:W1:Y:S01]  /*0040*/  LDCU UR6, c[0x0][0x390] ;  /* 0x00007200ff0677ac */ /* 0x000e620008000800 */
[----:B0-----:R-:W-:Y:S01]  /*0050*/  IMAD R9, R9, UR4, R0 ;  /* 0x0000000409097c24 */ /* 0x001fe2000f8e0200 */
[----:B------:R-:W0:Y:S04]  /*0060*/  LDCU.64 UR4, c[0x0][0x358] ;  /* 0x00006b00ff0477ac */ /* 0x000e280008000a00 */
[----:B-1----:R-:W-:-:S04]  /*0070*/  ISETP.GT.AND P0, PT, R9, UR6, PT ;  /* 0x0000000609007c0c */ /* 0x002fc8000bf04270 */
[----:B------:R-:W-:-:S13]  /*0080*/  ISETP.LT.OR P0, PT, R9, 0x1, P0 ;  /* 0x000000010900780c */ /* 0x000fda0000701670 */
[----:B------:R-:W1:Y:S01]  /*0090*/  @!P0 LDC.64 R2, c[0x0][0x380] ;  /* 0x0000e000ff028b82 */ /* 0x000e620000000a00 */
[C---:B------:R-:W-:Y:S02]  /*00a0*/  @!P0 IADD3 R5, PT, PT, R9.reuse, -0x1, RZ ;  /* 0xffffffff09058810 */ /* 0x040fe40007ffe0ff */
[----:B------:R-:W-:-:S05]  /*00b0*/  ISETP.GE.AND P1, PT, R9, UR6, PT ;  /* 0x0000000609007c0c */ /* 0x000fca000bf26270 */
[----:B------:R-:W2:Y:S01]  /*00c0*/  @!P0 LDC R13, c[0x3][RZ] ;  /* 0x00c00000ff0d8b82 */ /* 0x000ea20000000800 */
[----:B-1----:R-:W-:Y:S01]  /*00d0*/  @!P0 IMAD.WIDE.U32 R2, R5, 0x4, R2 ;  /* 0x0000000405028825 */ /* 0x002fe200078e0002 */
[----:B------:R-:W-:-:S06]  /*00e0*/  ISETP.LT.OR P1, PT, R9, RZ, P1 ;  /* 0x000000ff0900720c */ /* 0x000fcc0000f21670 */
[----:B------:R-:W1:Y:S01]  /*00f0*/  LDC.64 R4, c[0x0][0x388] ;  /* 0x0000e200ff047b82 */ /* 0x000e620000000a00 */
[----:B0-----:R-:W2:Y:S01]  /*0100*/  @!P0 LDG.E R2, desc[UR4][R2.64] ;  /* 0x0000000402028981 */ /* 0x001ea2000c1e1900 */
[----:B------:R-:W-:-:S06]  /*0110*/  HFMA2 R11, -RZ, RZ, 0, 0 ;  /* 0x00000000ff0b7431 */ /* 0x000fcc00000001ff */
[----:B------:R-:W0:Y:S08]  /*0120*/  @!P1 LDC.64 R6, c[0x0][0x380] ;  /* 0x0000e000ff069b82 */ /* 0x000e300000000a00 */
[----:B------:R-:W3:Y:S01]  /*0130*/  @!P1 LDC R0, c[0x3][0x4] ;  /* 0x00c00100ff009b82 */ /* 0x000ee20000000800 */
[----:B-1----:R-:W-:-:S04]  /*0140*/  IMAD.WIDE R4, R9, 0x4, R4 ;  /* 0x0000000409047825 */ /* 0x002fc800078e0204 */
[----:B0-----:R-:W-:-:S04]  /*0150*/  @!P1 IMAD.WIDE.U32 R6, R9, 0x4, R6 ;  /* 0x0000000409069825 */ /* 0x001fc800078e0006 */
[----:B--2---:R-:W-:-:S05]  /*0160*/  @!P0 IMAD R11, R2, R13, RZ ;  /* 0x0000000d020b8224 */ /* 0x004fca00078e02ff */
[----:B------:R3:W-:Y:S04]  /*0170*/  STG.E desc[UR4][R4.64], R11 ;  /* 0x0000000b04007986 */ /* 0x0007e8000c101904 */
[----:B------:R-:W3:Y:S01]  /*0180*/  @!P1 LDG.E R6, desc[UR4][R6.64] ;  /* 0x0000000406069981 */ /* 0x000ee2000c1e1900 */
[----:B------:R-:W-:-:S04]  /*0190*/  IADD3 R13, PT, PT, R9, 0x1, RZ ;  /* 0x00000001090d7810 */ /* 0x000fc80007ffe0ff */
[----:B------:R-:W-:-:S04]  /*01a0*/  ISETP.GE.AND P0, PT, R13, UR6, PT ;  /* 0x000000060d007c0c */ /* 0x000fc8000bf06270 */
[----:B------:R-:W-:-:S13]  /*01b0*/  ISETP.LT.OR P0, PT, R9, -0x1, P0 ;  /* 0xffffffff0900780c */ /* 0x000fda0000701670 */
[----:B------:R-:W0:Y:S02]  /*01c0*/  @!P0 LDC.64 R2, c[0x0][0x380] ;  /* 0x0000e000ff028b82 */ /* 0x000e240000000a00 */
[----:B0-----:R-:W-:-:S04]  /*01d0*/  @!P0 IMAD.WIDE.U32 R2, R13, 0x4, R2 ;  /* 0x000000040d028825 */ /* 0x001fc800078e0002 */
[----:B---3--:R-:W-:Y:S02]  /*01e0*/  @!P1 IMAD R11, R6, R0, R11 ;  /* 0x00000000060b9224 */ /* 0x008fe400078e020b */
[----:B------:R-:W0:Y:S03]  /*01f0*/  @!P0 LDC R0, c[0x3][0x8] ;  /* 0x00c00200ff008b82 */ /* 0x000e260000000800 */
[----:B------:R0:W-:Y:S04]  /*0200*/  STG.E desc[UR4][R4.64], R11 ;  /* 0x0000000b04007986 */ /* 0x0001e8000c101904 */
[----:B------:R-:W0:Y:S02]  /*0210*/  @!P0 LDG.E R2, desc[UR4][R2.64] ;  /* 0x0000000402028981 */ /* 0x000e24000c1e1900 */
[----:B0-----:R-:W-:-:S05]  /*0220*/  @!P0 IMAD R11, R2, R0, R11 ;  /* 0x00000000020b8224 */ /* 0x001fca00078e020b */
[----:B------:R-:W-:Y:S01]  /*0230*/  STG.E desc[UR4][R4.64], R11 ;  /* 0x0000000b04007986 */ /* 0x000fe2000c101904 */
[----:B------:R-:W-:Y:S05]  /*0240*/  EXIT ;  /* 0x000000000000794d */ /* 0x000fea0003800000 */
.L_x_0:
[----:B------:R-:W-:-:S00]  /*0250*/  BRA `(.L_x_0) ;  /* 0xfffffffc00fc7947 */ /* 0x000fc0000383ffff */
[----:B------:R-:W-:-:S00]  /*0260*/  NOP ;  /* 0x0000000000007918 */ /* 0x000fc00000000000 */
        /* <DEDUP_REMOVED lines=9> */
.L_x_1:


//--------------------- .nv.shared.reserved.0     --------------------------
	.section	.nv.shared.reserved.0,"aw",@nobits
	.weak		__nv_reservedSMEM_offset_0_alias
	.size		__nv_reservedSMEM_offset_0_alias, 0, 64
	.other		__nv_reservedSMEM_offset_0_alias,@"STO_CUDA_RESERVED_SHARED STV_DEFAULT"
__nv_reservedSMEM_offset_0_alias:
	.zero		0
	.zero		64


//--------------------- .nv.constant0._Z4convPiS_i --------------------------
	.section	.nv.constant0._Z4convPiS_i,"a",@progbits
	.sectionflags	@""
	.align	4
.nv.constant0._Z4convPiS_i:
	.zero		916


//--------------------- SYMBOLS --------------------------

	.type		.nv.reservedSmem.offset0,@object
	.size		.nv.reservedSmem.offset0,0x4
